	.version 1.4
	.target sm_10, map_f64_to_f32
	// compiled with C:\Program Files\NVIDIA GPU Computing Toolkit\CUDA\v5.0\bin/../open64/lib//be.exe
	// nvopencc 4.1 built on 2012-09-25

	//-----------------------------------------------------------
	// Compiling C:/Users/ja310/AppData/Local/Temp/tmpxft_00000778_00000000-11_cudaWarp.cpp3.i (C:/Users/ja310/AppData/Local/Temp/ccBI#.a02064)
	//-----------------------------------------------------------

	//-----------------------------------------------------------
	// Options:
	//-----------------------------------------------------------
	//  Target:ptx, ISA:sm_10, Endian:little, Pointer Size:64
	//  -O3	(Optimization level)
	//  -g0	(Debug level)
	//  -m2	(Report advisories)
	//-----------------------------------------------------------

	.file	1	"C:/Users/ja310/AppData/Local/Temp/tmpxft_00000778_00000000-10_cudaWarp.cudafe2.gpu"
	.file	2	"c:\program files (x86)\microsoft visual studio 10.0\vc\include\codeanalysis\sourceannotations.h"
	.file	3	"C:\Program Files\NVIDIA GPU Computing Toolkit\CUDA\v5.0\bin/../include\crt/device_runtime.h"
	.file	4	"C:\Program Files\NVIDIA GPU Computing Toolkit\CUDA\v5.0\bin/../include\host_defines.h"
	.file	5	"C:\Program Files\NVIDIA GPU Computing Toolkit\CUDA\v5.0\bin/../include\builtin_types.h"
	.file	6	"c:\program files\nvidia gpu computing toolkit\cuda\v5.0\include\device_types.h"
	.file	7	"c:\program files\nvidia gpu computing toolkit\cuda\v5.0\include\host_defines.h"
	.file	8	"c:\program files\nvidia gpu computing toolkit\cuda\v5.0\include\driver_types.h"
	.file	9	"c:\program files\nvidia gpu computing toolkit\cuda\v5.0\include\surface_types.h"
	.file	10	"c:\program files\nvidia gpu computing toolkit\cuda\v5.0\include\texture_types.h"
	.file	11	"c:\program files\nvidia gpu computing toolkit\cuda\v5.0\include\vector_types.h"
	.file	12	"c:\program files\nvidia gpu computing toolkit\cuda\v5.0\include\builtin_types.h"
	.file	13	"C:\Program Files\NVIDIA GPU Computing Toolkit\CUDA\v5.0\bin/../include\device_launch_parameters.h"
	.file	14	"c:\program files\nvidia gpu computing toolkit\cuda\v5.0\include\crt\storage_class.h"
	.file	15	"cudaWarp.cu"
	.file	16	"C:\Program Files\NVIDIA GPU Computing Toolkit\CUDA\v5.0\bin/../include\common_functions.h"
	.file	17	"c:\program files\nvidia gpu computing toolkit\cuda\v5.0\include\math_functions.h"
	.file	18	"c:\program files\nvidia gpu computing toolkit\cuda\v5.0\include\math_constants.h"
	.file	19	"c:\program files\nvidia gpu computing toolkit\cuda\v5.0\include\device_functions.h"
	.file	20	"c:\program files\nvidia gpu computing toolkit\cuda\v5.0\include\sm_11_atomic_functions.h"
	.file	21	"c:\program files\nvidia gpu computing toolkit\cuda\v5.0\include\sm_12_atomic_functions.h"
	.file	22	"c:\program files\nvidia gpu computing toolkit\cuda\v5.0\include\sm_13_double_functions.h"
	.file	23	"c:\program files\nvidia gpu computing toolkit\cuda\v5.0\include\sm_20_atomic_functions.h"
	.file	24	"c:\program files\nvidia gpu computing toolkit\cuda\v5.0\include\sm_35_atomic_functions.h"
	.file	25	"c:\program files\nvidia gpu computing toolkit\cuda\v5.0\include\sm_20_intrinsics.h"
	.file	26	"c:\program files\nvidia gpu computing toolkit\cuda\v5.0\include\sm_30_intrinsics.h"
	.file	27	"c:\program files\nvidia gpu computing toolkit\cuda\v5.0\include\sm_35_intrinsics.h"
	.file	28	"c:\program files\nvidia gpu computing toolkit\cuda\v5.0\include\surface_functions.h"
	.file	29	"c:\program files\nvidia gpu computing toolkit\cuda\v5.0\include\texture_fetch_functions.h"
	.file	30	"c:\program files\nvidia gpu computing toolkit\cuda\v5.0\include\texture_indirect_functions.h"
	.file	31	"c:\program files\nvidia gpu computing toolkit\cuda\v5.0\include\surface_indirect_functions.h"
	.file	32	"c:\program files\nvidia gpu computing toolkit\cuda\v5.0\include\math_functions_dbl_ptx1.h"


	.entry _Z8cudaWarpPdPKdS1_S1_S1_S1_S1_S1_S1_S1_S1_S1_S1_ (
		.param .u64 __cudaparm__Z8cudaWarpPdPKdS1_S1_S1_S1_S1_S1_S1_S1_S1_S1_S1__warpedImg,
		.param .u64 __cudaparm__Z8cudaWarpPdPKdS1_S1_S1_S1_S1_S1_S1_S1_S1_S1_S1__indBase,
		.param .u64 __cudaparm__Z8cudaWarpPdPKdS1_S1_S1_S1_S1_S1_S1_S1_S1_S1_S1__img,
		.param .u64 __cudaparm__Z8cudaWarpPdPKdS1_S1_S1_S1_S1_S1_S1_S1_S1_S1_S1__resImg1,
		.param .u64 __cudaparm__Z8cudaWarpPdPKdS1_S1_S1_S1_S1_S1_S1_S1_S1_S1_S1__tri,
		.param .u64 __cudaparm__Z8cudaWarpPdPKdS1_S1_S1_S1_S1_S1_S1_S1_S1_S1_S1__nTri,
		.param .u64 __cudaparm__Z8cudaWarpPdPKdS1_S1_S1_S1_S1_S1_S1_S1_S1_S1_S1__pixelTri,
		.param .u64 __cudaparm__Z8cudaWarpPdPKdS1_S1_S1_S1_S1_S1_S1_S1_S1_S1_S1__x,
		.param .u64 __cudaparm__Z8cudaWarpPdPKdS1_S1_S1_S1_S1_S1_S1_S1_S1_S1_S1__y,
		.param .u64 __cudaparm__Z8cudaWarpPdPKdS1_S1_S1_S1_S1_S1_S1_S1_S1_S1_S1__alphas,
		.param .u64 __cudaparm__Z8cudaWarpPdPKdS1_S1_S1_S1_S1_S1_S1_S1_S1_S1_S1__betas,
		.param .u64 __cudaparm__Z8cudaWarpPdPKdS1_S1_S1_S1_S1_S1_S1_S1_S1_S1_S1__gammas,
		.param .u64 __cudaparm__Z8cudaWarpPdPKdS1_S1_S1_S1_S1_S1_S1_S1_S1_S1_S1__idMax)
	{
	.reg .u16 %rh<4>;
	.reg .u32 %r<25>;
	.reg .u64 %rd<52>;
	.reg .f32 %f<31>;
	.reg .f64 %fd<47>;
	.reg .pred %p<3>;
	.loc	15	1	0
$LDWbegin__Z8cudaWarpPdPKdS1_S1_S1_S1_S1_S1_S1_S1_S1_S1_S1_:
	mov.u16 	%rh1, %ctaid.x;
	mov.u16 	%rh2, %ntid.x;
	mul.wide.u16 	%r1, %rh1, %rh2;
	cvt.u32.u16 	%r2, %tid.x;
	add.u32 	%r3, %r2, %r1;
	ld.param.u64 	%rd1, [__cudaparm__Z8cudaWarpPdPKdS1_S1_S1_S1_S1_S1_S1_S1_S1_S1_S1__idMax];
	ld.global.f64 	%fd1, [%rd1+0];
	cvt.rzi.s32.f64 	%r4, %fd1;
	setp.ge.s32 	%p1, %r3, %r4;
	@%p1 bra 	$Lt_0_1026;
	.loc	15	7	0
	cvt.s64.s32 	%rd2, %r3;
	mul.wide.s32 	%rd3, %r3, 8;
	ld.param.u64 	%rd4, [__cudaparm__Z8cudaWarpPdPKdS1_S1_S1_S1_S1_S1_S1_S1_S1_S1_S1__pixelTri];
	add.u64 	%rd5, %rd4, %rd3;
	ld.global.f64 	%fd2, [%rd5+0];
	cvt.rzi.s32.f64 	%r5, %fd2;
	.loc	15	9	0
	ld.param.u64 	%rd6, [__cudaparm__Z8cudaWarpPdPKdS1_S1_S1_S1_S1_S1_S1_S1_S1_S1_S1__tri];
	cvt.s64.s32 	%rd7, %r5;
	mul.wide.s32 	%rd8, %r5, 8;
	add.u64 	%rd9, %rd6, %rd8;
	ld.global.f64 	%fd3, [%rd9+0];
	cvt.rzi.s32.f64 	%r6, %fd3;
	sub.s32 	%r7, %r6, 1;
	.loc	15	10	0
	ld.param.u64 	%rd10, [__cudaparm__Z8cudaWarpPdPKdS1_S1_S1_S1_S1_S1_S1_S1_S1_S1_S1__nTri];
	ld.global.f64 	%fd4, [%rd10+0];
	cvt.rzi.s32.f64 	%r8, %fd4;
	add.s32 	%r9, %r8, %r5;
	cvt.s64.s32 	%rd11, %r9;
	mul.wide.s32 	%rd12, %r9, 8;
	add.u64 	%rd13, %rd6, %rd12;
	ld.global.f64 	%fd5, [%rd13+0];
	cvt.rzi.s32.f64 	%r10, %fd5;
	sub.s32 	%r11, %r10, 1;
	.loc	15	11	0
	mul.lo.s32 	%r12, %r8, 2;
	add.s32 	%r13, %r5, %r12;
	cvt.s64.s32 	%rd14, %r13;
	mul.wide.s32 	%rd15, %r13, 8;
	add.u64 	%rd16, %rd6, %rd15;
	ld.global.f64 	%fd6, [%rd16+0];
	cvt.rzi.s32.f64 	%r14, %fd6;
	sub.s32 	%r15, %r14, 1;
	.loc	15	13	0
	cvt.s64.s32 	%rd17, %r7;
	mul.wide.s32 	%rd18, %r7, 8;
	ld.param.u64 	%rd19, [__cudaparm__Z8cudaWarpPdPKdS1_S1_S1_S1_S1_S1_S1_S1_S1_S1_S1__x];
	add.u64 	%rd20, %rd18, %rd19;
	ld.global.f64 	%fd7, [%rd20+0];
	mov.f64 	%fd8, 0dbff0000000000000;	// -1
	add.f64 	%fd9, %fd7, %fd8;
	cvt.rn.f32.f64 	%f1, %fd9;
	.loc	15	14	0
	cvt.s64.s32 	%rd21, %r11;
	mul.wide.s32 	%rd22, %r11, 8;
	add.u64 	%rd23, %rd22, %rd19;
	ld.global.f64 	%fd10, [%rd23+0];
	mov.f64 	%fd11, 0dbff0000000000000;	// -1
	add.f64 	%fd12, %fd10, %fd11;
	cvt.rn.f32.f64 	%f2, %fd12;
	.loc	15	15	0
	cvt.s64.s32 	%rd24, %r15;
	mul.wide.s32 	%rd25, %r15, 8;
	add.u64 	%rd26, %rd25, %rd19;
	ld.global.f64 	%fd13, [%rd26+0];
	mov.f64 	%fd14, 0dbff0000000000000;	// -1
	add.f64 	%fd15, %fd13, %fd14;
	cvt.rn.f32.f64 	%f3, %fd15;
	.loc	15	17	0
	ld.param.u64 	%rd27, [__cudaparm__Z8cudaWarpPdPKdS1_S1_S1_S1_S1_S1_S1_S1_S1_S1_S1__y];
	add.u64 	%rd28, %rd18, %rd27;
	ld.global.f64 	%fd16, [%rd28+0];
	mov.f64 	%fd17, 0dbff0000000000000;	// -1
	add.f64 	%fd18, %fd16, %fd17;
	cvt.rn.f32.f64 	%f4, %fd18;
	.loc	15	18	0
	add.u64 	%rd29, %rd22, %rd27;
	ld.global.f64 	%fd19, [%rd29+0];
	mov.f64 	%fd20, 0dbff0000000000000;	// -1
	add.f64 	%fd21, %fd19, %fd20;
	cvt.rn.f32.f64 	%f5, %fd21;
	.loc	15	19	0
	add.u64 	%rd30, %rd25, %rd27;
	ld.global.f64 	%fd22, [%rd30+0];
	mov.f64 	%fd23, 0dbff0000000000000;	// -1
	add.f64 	%fd24, %fd22, %fd23;
	cvt.rn.f32.f64 	%f6, %fd24;
	.loc	15	21	0
	ld.param.u64 	%rd31, [__cudaparm__Z8cudaWarpPdPKdS1_S1_S1_S1_S1_S1_S1_S1_S1_S1_S1__alphas];
	add.u64 	%rd32, %rd31, %rd3;
	ld.global.f64 	%fd25, [%rd32+0];
	cvt.rn.f32.f64 	%f7, %fd25;
	.loc	15	22	0
	ld.param.u64 	%rd33, [__cudaparm__Z8cudaWarpPdPKdS1_S1_S1_S1_S1_S1_S1_S1_S1_S1_S1__betas];
	add.u64 	%rd34, %rd33, %rd3;
	ld.global.f64 	%fd26, [%rd34+0];
	cvt.rn.f32.f64 	%f8, %fd26;
	.loc	15	23	0
	ld.param.u64 	%rd35, [__cudaparm__Z8cudaWarpPdPKdS1_S1_S1_S1_S1_S1_S1_S1_S1_S1_S1__gammas];
	add.u64 	%rd36, %rd35, %rd3;
	ld.global.f64 	%fd27, [%rd36+0];
	cvt.rn.f32.f64 	%f9, %fd27;
	.loc	15	43	0
	mul.f32 	%f10, %f2, %f7;
	ld.param.u64 	%rd37, [__cudaparm__Z8cudaWarpPdPKdS1_S1_S1_S1_S1_S1_S1_S1_S1_S1_S1__resImg1];
	ld.global.f64 	%fd28, [%rd37+0];
	mad.f32 	%f11, %f1, %f9, %f10;
	mad.f32 	%f12, %f3, %f8, %f11;
	cvt.rmi.f32.f32 	%f13, %f12;
	cvt.rzi.s32.f32 	%r16, %f13;
	cvt.rn.f64.s32 	%fd29, %r16;
	mul.f64 	%fd30, %fd29, %fd28;
	cvt.rzi.s32.f64 	%r17, %fd30;
	.loc	15	44	0
	add.s32 	%r18, %r16, 1;
	cvt.rn.f64.s32 	%fd31, %r18;
	mul.f64 	%fd32, %fd31, %fd28;
	cvt.rzi.s32.f64 	%r19, %fd32;
	.loc	15	53	0
	mul.f32 	%f14, %f5, %f7;
	mad.f32 	%f15, %f4, %f9, %f14;
	mad.f32 	%f16, %f6, %f8, %f15;
	cvt.rmi.f32.f32 	%f17, %f16;
	cvt.rzi.s32.f32 	%r20, %f17;
	cvt.rn.f32.s32 	%f18, %r16;
	cvt.rn.f32.s32 	%f19, %r20;
	sub.f32 	%f20, %f12, %f18;
	sub.f32 	%f21, %f16, %f19;
	mov.f32 	%f22, 0f3f800000;    	// 1
	sub.f32 	%f23, %f22, %f20;
	mov.f32 	%f24, 0f3f800000;    	// 1
	sub.f32 	%f25, %f24, %f21;
	ld.param.u64 	%rd38, [__cudaparm__Z8cudaWarpPdPKdS1_S1_S1_S1_S1_S1_S1_S1_S1_S1_S1__img];
	add.s32 	%r21, %r20, %r19;
	cvt.s64.s32 	%rd39, %r21;
	mul.wide.s32 	%rd40, %r21, 8;
	add.u64 	%rd41, %rd38, %rd40;
	add.s32 	%r22, %r20, %r17;
	cvt.s64.s32 	%rd42, %r22;
	mul.wide.s32 	%rd43, %r22, 8;
	add.u64 	%rd44, %rd38, %rd43;
	mul.f32 	%f26, %f20, %f25;
	cvt.f64.f32 	%fd33, %f26;
	ld.global.f64 	%fd34, [%rd41+0];
	mul.f64 	%fd35, %fd33, %fd34;
	mul.f32 	%f27, %f23, %f25;
	cvt.f64.f32 	%fd36, %f27;
	ld.global.f64 	%fd37, [%rd44+0];
	mad.rn.f64 	%fd38, %fd36, %fd37, %fd35;
	mul.f32 	%f28, %f21, %f23;
	cvt.f64.f32 	%fd39, %f28;
	ld.global.f64 	%fd40, [%rd44+8];
	mad.rn.f64 	%fd41, %fd39, %fd40, %fd38;
	mul.f32 	%f29, %f20, %f21;
	cvt.f64.f32 	%fd42, %f29;
	ld.global.f64 	%fd43, [%rd41+8];
	mad.rn.f64 	%fd44, %fd42, %fd43, %fd41;
	ld.param.u64 	%rd45, [__cudaparm__Z8cudaWarpPdPKdS1_S1_S1_S1_S1_S1_S1_S1_S1_S1_S1__warpedImg];
	ld.param.u64 	%rd46, [__cudaparm__Z8cudaWarpPdPKdS1_S1_S1_S1_S1_S1_S1_S1_S1_S1_S1__indBase];
	add.u64 	%rd47, %rd46, %rd3;
	ld.global.f64 	%fd45, [%rd47+0];
	cvt.rzi.s32.f64 	%r23, %fd45;
	cvt.s64.s32 	%rd48, %r23;
	mul.wide.s32 	%rd49, %r23, 8;
	add.u64 	%rd50, %rd45, %rd49;
	st.global.f64 	[%rd50+0], %fd44;
$Lt_0_1026:
	.loc	15	57	0
	exit;
$LDWend__Z8cudaWarpPdPKdS1_S1_S1_S1_S1_S1_S1_S1_S1_S1_S1_:
	} // _Z8cudaWarpPdPKdS1_S1_S1_S1_S1_S1_S1_S1_S1_S1_S1_



// ===== COMPILED SASS (sm_100) =====

	.target	sm_100

	.elftype	@"ET_EXEC"


//--------------------- .note.nv.tkinfo           --------------------------
	.section	.note.nv.tkinfo,"",@"SHT_NOTE"
	.sectionflags	@"SHF_NOTE_NV_TKINFO"
	.tkinfo
        /*0018*/ 	.word	0x00000002
        /*0030*/ 	.string	""
        /*0030*/ 	.string	"ptxas"
        /*0030*/ 	.string	"Cuda compilation tools, release 13.0, V13.0.88"
        /*0030*/ 	.string	"Build cuda_13.0.r13.0/compiler.36424714_0"
        /*0030*/ 	.string	"-arch sm_100 "



//--------------------- .note.nv.cuinfo           --------------------------
	.section	.note.nv.cuinfo,"",@"SHT_NOTE"
	.sectionflags	@"SHF_NOTE_NV_CUINFO"
        /*0018*/ 	.short	0x0002
        /*001a*/ 	.short	0x000a
        /*001c*/ 	.short	0x0082
	.zero		2


//--------------------- .nv.info                  --------------------------
	.section	.nv.info,"",@"SHT_CUDA_INFO"
	.align	4


	//----- nvinfo : EIATTR_REGCOUNT
	.align		4
        /*0000*/ 	.byte	0x04, 0x2f
        /*0002*/ 	.short	(.L_1 - .L_0)
	.align		4
.L_0:
        /*0004*/ 	.word	index@(_Z8cudaWarpPdPKdS1_S1_S1_S1_S1_S1_S1_S1_S1_S1_S1_)
        /*0008*/ 	.word	0x00000020


	//----- nvinfo : EIATTR_FRAME_SIZE
	.align		4
.L_1:
        /*000c*/ 	.byte	0x04, 0x11
        /*000e*/ 	.short	(.L_3 - .L_2)
	.align		4
.L_2:
        /*0010*/ 	.word	index@(_Z8cudaWarpPdPKdS1_S1_S1_S1_S1_S1_S1_S1_S1_S1_S1_)
        /*0014*/ 	.word	0x00000000


	//----- nvinfo : EIATTR_MIN_STACK_SIZE
	.align		4
.L_3:
        /*0018*/ 	.byte	0x04, 0x12
        /*001a*/ 	.short	(.L_5 - .L_4)
	.align		4
.L_4:
        /*001c*/ 	.word	index@(_Z8cudaWarpPdPKdS1_S1_S1_S1_S1_S1_S1_S1_S1_S1_S1_)
        /*0020*/ 	.word	0x00000000
.L_5:


//--------------------- .nv.compat                --------------------------
	.section	.nv.compat,"",@"SHT_CUDA_COMPAT_INFO"
	.align	4
        /*0000*/ 	.byte	0x02, 0x09, 0x00, 0x00, 0x02, 0x02, 0x01, 0x00, 0x02, 0x05, 0x05, 0x00, 0x03, 0x07, 0x01, 0x01
        /*0010*/ 	.byte	0x02, 0x03, 0x00, 0x00, 0x02, 0x06, 0x01, 0x00, 0x04, 0x0b, 0x08, 0x00, 0x01, 0x00, 0x00, 0x00
        /*0020*/ 	.byte	0x00, 0x00, 0x00, 0x00


//--------------------- .nv.info._Z8cudaWarpPdPKdS1_S1_S1_S1_S1_S1_S1_S1_S1_S1_S1_ --------------------------
	.section	.nv.info._Z8cudaWarpPdPKdS1_S1_S1_S1_S1_S1_S1_S1_S1_S1_S1_,"",@"SHT_CUDA_INFO"
	.sectionflags	@""
	.align	4


	//----- nvinfo : EIATTR_CUDA_API_VERSION
	.align		4
        /*0000*/ 	.byte	0x04, 0x37
        /*0002*/ 	.short	(.L_7 - .L_6)
.L_6:
        /*0004*/ 	.word	0x00000082


	//----- nvinfo : EIATTR_KPARAM_INFO
	.align		4
.L_7:
        /*0008*/ 	.byte	0x04, 0x17
        /*000a*/ 	.short	(.L_9 - .L_8)
.L_8:
        /*000c*/ 	.word	0x00000000
        /*0010*/ 	.short	0x000c
        /*0012*/ 	.short	0x0060
        /*0014*/ 	.byte	0x00, 0xf0, 0x21, 0x00


	//----- nvinfo : EIATTR_KPARAM_INFO
	.align		4
.L_9:
        /*0018*/ 	.byte	0x04, 0x17
        /*001a*/ 	.short	(.L_11 - .L_10)
.L_10:
        /*001c*/ 	.word	0x00000000
        /*0020*/ 	.short	0x000b
        /*0022*/ 	.short	0x0058
        /*0024*/ 	.byte	0x00, 0xf0, 0x21, 0x00


	//----- nvinfo : EIATTR_KPARAM_INFO
	.align		4
.L_11:
        /*0028*/ 	.byte	0x04, 0x17
        /*002a*/ 	.short	(.L_13 - .L_12)
.L_12:
        /*002c*/ 	.word	0x00000000
        /*0030*/ 	.short	0x000a
        /*0032*/ 	.short	0x0050
        /*0034*/ 	.byte	0x00, 0xf0, 0x21, 0x00


	//----- nvinfo : EIATTR_KPARAM_INFO
	.align		4
.L_13:
        /*0038*/ 	.byte	0x04, 0x17
        /*003a*/ 	.short	(.L_15 - .L_14)
.L_14:
        /*003c*/ 	.word	0x00000000
        /*0040*/ 	.short	0x0009
        /*0042*/ 	.short	0x0048
        /*0044*/ 	.byte	0x00, 0xf0, 0x21, 0x00


	//----- nvinfo : EIATTR_KPARAM_INFO
	.align		4
.L_15:
        /*0048*/ 	.byte	0x04, 0x17
        /*004a*/ 	.short	(.L_17 - .L_16)
.L_16:
        /*004c*/ 	.word	0x00000000
        /*0050*/ 	.short	0x0008
        /*0052*/ 	.short	0x0040
        /*0054*/ 	.byte	0x00, 0xf0, 0x21, 0x00


	//----- nvinfo : EIATTR_KPARAM_INFO
	.align		4
.L_17:
        /*0058*/ 	.byte	0x04, 0x17
        /*005a*/ 	.short	(.L_19 - .L_18)
.L_18:
        /*005c*/ 	.word	0x00000000
        /*0060*/ 	.short	0x0007
        /*0062*/ 	.short	0x0038
        /*0064*/ 	.byte	0x00, 0xf0, 0x21, 0x00


	//----- nvinfo : EIATTR_KPARAM_INFO
	.align		4
.L_19:
        /*0068*/ 	.byte	0x04, 0x17
        /*006a*/ 	.short	(.L_21 - .L_20)
.L_20:
        /*006c*/ 	.word	0x00000000
        /*0070*/ 	.short	0x0006
        /*0072*/ 	.short	0x0030
        /*0074*/ 	.byte	0x00, 0xf0, 0x21, 0x00


	//----- nvinfo : EIATTR_KPARAM_INFO
	.align		4
.L_21:
        /*0078*/ 	.byte	0x04, 0x17
        /*007a*/ 	.short	(.L_23 - .L_22)
.L_22:
        /*007c*/ 	.word	0x00000000
        /*0080*/ 	.short	0x0005
        /*0082*/ 	.short	0x0028
        /*0084*/ 	.byte	0x00, 0xf0, 0x21, 0x00


	//----- nvinfo : EIATTR_KPARAM_INFO
	.align		4
.L_23:
        /*0088*/ 	.byte	0x04, 0x17
        /*008a*/ 	.short	(.L_25 - .L_24)
.L_24:
        /*008c*/ 	.word	0x00000000
        /*0090*/ 	.short	0x0004
        /*0092*/ 	.short	0x0020
        /*0094*/ 	.byte	0x00, 0xf0, 0x21, 0x00


	//----- nvinfo : EIATTR_KPARAM_INFO
	.align		4
.L_25:
        /*0098*/ 	.byte	0x04, 0x17
        /*009a*/ 	.short	(.L_27 - .L_26)
.L_26:
        /*009c*/ 	.word	0x00000000
        /*00a0*/ 	.short	0x0003
        /*00a2*/ 	.short	0x0018
        /*00a4*/ 	.byte	0x00, 0xf0, 0x21, 0x00


	//----- nvinfo : EIATTR_KPARAM_INFO
	.align		4
.L_27:
        /*00a8*/ 	.byte	0x04, 0x17
        /*00aa*/ 	.short	(.L_29 - .L_28)
.L_28:
        /*00ac*/ 	.word	0x00000000
        /*00b0*/ 	.short	0x0002
        /*00b2*/ 	.short	0x0010
        /*00b4*/ 	.byte	0x00, 0xf0, 0x21, 0x00


	//----- nvinfo : EIATTR_KPARAM_INFO
	.align		4
.L_29:
        /*00b8*/ 	.byte	0x04, 0x17
        /*00ba*/ 	.short	(.L_31 - .L_30)
.L_30:
        /*00bc*/ 	.word	0x00000000
        /*00c0*/ 	.short	0x0001
        /*00c2*/ 	.short	0x0008
        /*00c4*/ 	.byte	0x00, 0xf0, 0x21, 0x00


	//----- nvinfo : EIATTR_KPARAM_INFO
	.align		4
.L_31:
        /*00c8*/ 	.byte	0x04, 0x17
        /*00ca*/ 	.short	(.L_33 - .L_32)
.L_32:
        /*00cc*/ 	.word	0x00000000
        /*00d0*/ 	.short	0x0000
        /*00d2*/ 	.short	0x0000
        /*00d4*/ 	.byte	0x00, 0xf0, 0x21, 0x00


	//----- nvinfo : EIATTR_SPARSE_MMA_MASK
	.align		4
.L_33:
        /*00d8*/ 	.byte	0x03, 0x50
        /*00da*/ 	.short	0x0000


	//----- nvinfo : EIATTR_MAXREG_COUNT
	.align		4
        /*00dc*/ 	.byte	0x03, 0x1b
        /*00de*/ 	.short	0x00ff


	//----- nvinfo : EIATTR_MERCURY_ISA_VERSION
	.align		4
        /*00e0*/ 	.byte	0x03, 0x5f
        /*00e2*/ 	.short	0x0101


	//----- nvinfo : EIATTR_VRC_CTA_INIT_COUNT
	.align		4
        /*00e4*/ 	.byte	0x02, 0x4a
	.zero		1
	.zero		1


	//----- nvinfo : EIATTR_EXIT_INSTR_OFFSETS
	.align		4
        /*00e8*/ 	.byte	0x04, 0x1c
        /*00ea*/ 	.short	(.L_35 - .L_34)


	//   ....[0]....
.L_34:
        /*00ec*/ 	.word	0x000000d0


	//   ....[1]....
        /*00f0*/ 	.word	0x000007d0


	//----- nvinfo : EIATTR_CBANK_PARAM_SIZE
	.align		4
.L_35:
        /*00f4*/ 	.byte	0x03, 0x19
        /*00f6*/ 	.short	0x0068


	//----- nvinfo : EIATTR_PARAM_CBANK
	.align		4
        /*00f8*/ 	.byte	0x04, 0x0a
        /*00fa*/ 	.short	(.L_37 - .L_36)
	.align		4
.L_36:
        /*00fc*/ 	.word	index@(.nv.constant0._Z8cudaWarpPdPKdS1_S1_S1_S1_S1_S1_S1_S1_S1_S1_S1_)
        /*0100*/ 	.short	0x0380
        /*0102*/ 	.short	0x0068


	//----- nvinfo : EIATTR_SW_WAR
	.align		4
.L_37:
        /*0104*/ 	.byte	0x04, 0x36
        /*0106*/ 	.short	(.L_39 - .L_38)
.L_38:
        /*0108*/ 	.word	0x00000008
.L_39:


//--------------------- .nv.callgraph             --------------------------
	.section	.nv.callgraph,"",@"SHT_CUDA_CALLGRAPH"
	.align	4
	.sectionentsize	8
	.align		4
        /*0000*/ 	.word	0x00000000
	.align		4
        /*0004*/ 	.word	0xffffffff
	.align		4
        /*0008*/ 	.word	0x00000000
	.align		4
        /*000c*/ 	.word	0xfffffffe
	.align		4
        /*0010*/ 	.word	0x00000000
	.align		4
        /*0014*/ 	.word	0xfffffffd
	.align		4
        /*0018*/ 	.word	0x00000000
	.align		4
        /*001c*/ 	.word	0xfffffffc


//--------------------- .text._Z8cudaWarpPdPKdS1_S1_S1_S1_S1_S1_S1_S1_S1_S1_S1_ --------------------------
	.section	.text._Z8cudaWarpPdPKdS1_S1_S1_S1_S1_S1_S1_S1_S1_S1_S1_,"ax",@progbits
	.align	128
.text._Z8cudaWarpPdPKdS1_S1_S1_S1_S1_S1_S1_S1_S1_S1_S1_:
        .type           _Z8cudaWarpPdPKdS1_S1_S1_S1_S1_S1_S1_S1_S1_S1_S1_,@function
        .size           _Z8cudaWarpPdPKdS1_S1_S1_S1_S1_S1_S1_S1_S1_S1_S1_,(.L_x_1 - _Z8cudaWarpPdPKdS1_S1_S1_S1_S1_S1_S1_S1_S1_S1_S1_)
        .other          _Z8cudaWarpPdPKdS1_S1_S1_S1_S1_S1_S1_S1_S1_S1_S1_,@"STO_CUDA_ENTRY STV_DEFAULT"
_Z8cudaWarpPdPKdS1_S1_S1_S1_S1_S1_S1_S1_S1_S1_S1_:
[----:B------:R-:W-:Y:S08]  /*0000*/  LDC R1, c[0x0][0x37c] ;  /* 0x0000df00ff017b82 */ /* 0x000ff00000000800 */
[----:B------:R-:W0:Y:S01]  /*0010*/  LDC.64 R2, c[0x0][0x3e0] ;  /* 0x0000f800ff027b82 */ /* 0x000e220000000a00 */
[----:B------:R-:W0:Y:S02]  /*0020*/  LDCU.64 UR6, c[0x0][0x358] ;  /* 0x00006b00ff0677ac */ /* 0x000e240008000a00 */
[----:B0-----:R-:W2:Y:S05]  /*0030*/  LDG.E.64 R2, desc[UR6][R2.64] ;  /* 0x0000000602027981 */ /* 0x001eaa000c1e1b00 */
[----:B------:R-:W0:Y:S01]  /*0040*/  S2UR UR4, SR_CTAID.X ;  /* 0x00000000000479c3 */ /* 0x000e220000002500 */
[----:B------:R-:W1:Y:S07]  /*0050*/  S2R R0, SR_TID.X ;  /* 0x0000000000007919 */ /* 0x000e6e0000002100 */
[----:B------:R-:W3:Y:S01]  /*0060*/  LDC R7, c[0x0][0x360] ;  /* 0x0000d800ff077b82 */ /* 0x000ee20000000800 */
[----:B0-----:R-:W-:Y:S01]  /*0070*/  ULOP3.LUT UR4, UR4, 0xffff, URZ, 0xc0, !UPT ;  /* 0x0000ffff04047892 */ /* 0x001fe2000f8ec0ff */
[----:B---3--:R-:W-:-:S02]  /*0080*/  LOP3.LUT R7, R7, 0xffff, RZ, 0xc0, !PT ;  /* 0x0000ffff07077812 */ /* 0x008fc400078ec0ff */
[----:B-1----:R-:W-:-:S05]  /*0090*/  LOP3.LUT R0, R0, 0xffff, RZ, 0xc0, !PT ;  /* 0x0000ffff00007812 */ /* 0x002fca00078ec0ff */
[----:B------:R-:W-:Y:S01]  /*00a0*/  IMAD R0, R7, UR4, R0 ;  /* 0x0000000407007c24 */ /* 0x000fe2000f8e0200 */
[----:B--2---:R-:W0:Y:S04]  /*00b0*/  F2I.F64.TRUNC R5, R2 ;  /* 0x0000000200057311 */ /* 0x004e28000030d100 */
[----:B0-----:R-:W-:-:S13]  /*00c0*/  ISETP.GE.AND P0, PT, R0, R5, PT ;  /* 0x000000050000720c */ /* 0x001fda0003f06270 */
[----:B------:R-:W-:Y:S05]  /*00d0*/  @P0 EXIT ;  /* 0x000000000000094d */ /* 0x000fea0003800000 */
[----:B------:R-:W0:Y:S08]  /*00e0*/  LDC.64 R2, c[0x0][0x3b0] ;  /* 0x0000ec00ff027b82 */ /* 0x000e300000000a00 */
[----:B------:R-:W1:Y:S08]  /*00f0*/  LDC.64 R10, c[0x0][0x3a8] ;  /* 0x0000ea00ff0a7b82 */ /* 0x000e700000000a00 */
[----:B------:R-:W2:Y:S01]  /*0100*/  LDC.64 R20, c[0x0][0x3a0] ;  /* 0x0000e800ff147b82 */ /* 0x000ea20000000a00 */
[----:B0-----:R-:W-:-:S07]  /*0110*/  IMAD.WIDE R2, R0, 0x8, R2 ;  /* 0x0000000800027825 */ /* 0x001fce00078e0202 */
[----:B------:R-:W0:Y:S01]  /*0120*/  LDC.64 R16, c[0x0][0x3c8] ;  /* 0x0000f200ff107b82 */ /* 0x000e220000000a00 */
[----:B------:R3:W4:Y:S04]  /*0130*/  LDG.E.64 R4, desc[UR6][R2.64] ;  /* 0x0000000602047981 */ /* 0x000728000c1e1b00 */
[----:B-1----:R-:W5:Y:S03]  /*0140*/  LDG.E.64 R10, desc[UR6][R10.64] ;  /* 0x000000060a0a7981 */ /* 0x002f66000c1e1b00 */
[----:B---3--:R-:W1:Y:S01]  /*0150*/  LDC.64 R2, c[0x0][0x3b8] ;  /* 0x0000ee00ff027b82 */ /* 0x008e620000000a00 */
[----:B----4-:R-:W2:Y:S08]  /*0160*/  F2I.F64.TRUNC R5, R4 ;  /* 0x0000000400057311 */ /* 0x010eb0000030d100 */
[----:B-----5:R-:W3:Y:S01]  /*0170*/  F2I.F64.TRUNC R12, R10 ;  /* 0x0000000a000c7311 */ /* 0x020ee2000030d100 */
[----:B--2---:R-:W-:-:S05]  /*0180*/  IMAD.WIDE R6, R5, 0x8, R20 ;  /* 0x0000000805067825 */ /* 0x004fca00078e0214 */
[----:B------:R-:W2:Y:S01]  /*0190*/  LDG.E.64 R8, desc[UR6][R6.64] ;  /* 0x0000000606087981 */ /* 0x000ea2000c1e1b00 */
[----:B---3--:R-:W-:Y:S02]  /*01a0*/  IADD3 R15, PT, PT, R5, R12, RZ ;  /* 0x0000000c050f7210 */ /* 0x008fe40007ffe0ff */
[----:B------:R-:W-:-:S03]  /*01b0*/  LEA R13, R12, R5, 0x1 ;  /* 0x000000050c0d7211 */ /* 0x000fc600078e08ff */
[----:B------:R-:W-:-:S05]  /*01c0*/  IMAD.WIDE R14, R15, 0x8, R20 ;  /* 0x000000080f0e7825 */ /* 0x000fca00078e0214 */
[----:B------:R3:W4:Y:S01]  /*01d0*/  LDG.E.64 R18, desc[UR6][R14.64] ;  /* 0x000000060e127981 */ /* 0x000722000c1e1b00 */
[----:B------:R-:W-:Y:S02]  /*01e0*/  IMAD.WIDE R20, R13, 0x8, R20 ;  /* 0x000000080d147825 */ /* 0x000fe400078e0214 */
[----:B------:R-:W5:Y:S03]  /*01f0*/  LDC.64 R12, c[0x0][0x3d8] ;  /* 0x0000f600ff0c7b82 */ /* 0x000f660000000a00 */
[----:B------:R-:W4:Y:S05]  /*0200*/  LDG.E.64 R24, desc[UR6][R20.64] ;  /* 0x0000000614187981 */ /* 0x000f2a000c1e1b00 */
[----:B---3--:R-:W3:Y:S01]  /*0210*/  LDC.64 R14, c[0x0][0x3d0] ;  /* 0x0000f400ff0e7b82 */ /* 0x008ee20000000a00 */
[----:B-----5:R-:W-:Y:S01]  /*0220*/  IMAD.WIDE R28, R0, 0x8, R12 ;  /* 0x00000008001c7825 */ /* 0x020fe200078e020c */
[----:B--2---:R-:W2:Y:S08]  /*0230*/  F2I.F64.TRUNC R8, R8 ;  /* 0x0000000800087311 */ /* 0x004eb0000030d100 */
[----:B----4-:R4:W5:Y:S08]  /*0240*/  F2I.F64.TRUNC R5, R18 ;  /* 0x0000001200057311 */ /* 0x010970000030d100 */
[----:B------:R-:W0:Y:S01]  /*0250*/  F2I.F64.TRUNC R24, R24 ;  /* 0x0000001800187311 */ /* 0x000e22000030d100 */
[----:B--2---:R-:W-:Y:S01]  /*0260*/  IADD3 R23, PT, PT, R8, -0x1, RZ ;  /* 0xffffffff08177810 */ /* 0x004fe20007ffe0ff */
[----:B----4-:R-:W2:Y:S01]  /*0270*/  LDC.64 R18, c[0x0][0x3c0] ;  /* 0x0000f000ff127b82 */ /* 0x010ea20000000a00 */
[----:B-----5:R-:W-:-:S05]  /*0280*/  IADD3 R5, PT, PT, R5, -0x1, RZ ;  /* 0xffffffff05057810 */ /* 0x020fca0007ffe0ff */
[----:B-1----:R-:W-:Y:S01]  /*0290*/  IMAD.WIDE R26, R5, 0x8, R2 ;  /* 0x00000008051a7825 */ /* 0x002fe200078e0202 */
[----:B0-----:R-:W-:-:S04]  /*02a0*/  IADD3 R21, PT, PT, R24, -0x1, RZ ;  /* 0xffffffff18157810 */ /* 0x001fc80007ffe0ff */
[----:B------:R0:W4:Y:S01]  /*02b0*/  LDG.E.64 R8, desc[UR6][R26.64] ;  /* 0x000000061a087981 */ /* 0x000122000c1e1b00 */
[----:B------:R-:W-:-:S04]  /*02c0*/  IMAD.WIDE R6, R23, 0x8, R2 ;  /* 0x0000000817067825 */ /* 0x000fc800078e0202 */
[----:B------:R-:W-:Y:S02]  /*02d0*/  IMAD.WIDE R10, R21, 0x8, R2 ;  /* 0x00000008150a7825 */ /* 0x000fe400078e0202 */
[----:B------:R-:W5:Y:S02]  /*02e0*/  LDG.E.64 R6, desc[UR6][R6.64] ;  /* 0x0000000606067981 */ /* 0x000f64000c1e1b00 */
[C---:B------:R-:W-:Y:S02]  /*02f0*/  IMAD.WIDE R24, R0.reuse, 0x8, R16 ;  /* 0x0000000800187825 */ /* 0x040fe400078e0210 */
[----:B------:R-:W5:Y:S02]  /*0300*/  LDG.E.64 R10, desc[UR6][R10.64] ;  /* 0x000000060a0a7981 */ /* 0x000f64000c1e1b00 */
[----:B---3--:R-:W-:Y:S02]  /*0310*/  IMAD.WIDE R16, R0, 0x8, R14 ;  /* 0x0000000800107825 */ /* 0x008fe400078e020e */
[----:B------:R-:W3:Y:S04]  /*0320*/  LDG.E.64 R12, desc[UR6][R24.64] ;  /* 0x00000006180c7981 */ /* 0x000ee8000c1e1b00 */
[----:B------:R-:W3:Y:S04]  /*0330*/  LDG.E.64 R14, desc[UR6][R28.64] ;  /* 0x000000061c0e7981 */ /* 0x000ee8000c1e1b00 */
[----:B------:R-:W3:Y:S01]  /*0340*/  LDG.E.64 R16, desc[UR6][R16.64] ;  /* 0x0000000610107981 */ /* 0x000ee2000c1e1b00 */
[----:B--2---:R-:W-:-:S04]  /*0350*/  IMAD.WIDE R4, R5, 0x8, R18 ;  /* 0x0000000805047825 */ /* 0x004fc800078e0212 */
[--C-:B------:R-:W-:Y:S02]  /*0360*/  IMAD.WIDE R2, R23, 0x8, R18.reuse ;  /* 0x0000000817027825 */ /* 0x100fe400078e0212 */
[----:B------:R-:W2:Y:S01]  /*0370*/  LDG.E.64 R4, desc[UR6][R4.64] ;  /* 0x0000000604047981 */ /* 0x000ea2000c1e1b00 */
[----:B0-----:R-:W0:Y:S01]  /*0380*/  LDC.64 R26, c[0x0][0x398] ;  /* 0x0000e600ff1a7b82 */ /* 0x001e220000000a00 */
[----:B------:R-:W-:Y:S02]  /*0390*/  IMAD.WIDE R20, R21, 0x8, R18 ;  /* 0x0000000815147825 */ /* 0x000fe400078e0212 */
[----:B------:R-:W2:Y:S04]  /*03a0*/  LDG.E.64 R2, desc[UR6][R2.64] ;  /* 0x0000000602027981 */ /* 0x000ea8000c1e1b00 */
[----:B------:R-:W2:Y:S04]  /*03b0*/  LDG.E.64 R20, desc[UR6][R20.64] ;  /* 0x0000000614147981 */ /* 0x000ea8000c1e1b00 */
[----:B0-----:R-:W2:Y:S01]  /*03c0*/  LDG.E.64 R18, desc[UR6][R26.64] ;  /* 0x000000061a127981 */ /* 0x001ea2000c1e1b00 */
[----:B----4-:R-:W-:-:S02]  /*03d0*/  DADD R8, R8, -1 ;  /* 0xbff0000008087429 */ /* 0x010fc40000000000 */
[----:B-----5:R-:W-:Y:S02]  /*03e0*/  DADD R22, R6, -1 ;  /* 0xbff0000006167429 */ /* 0x020fe40000000000 */
[----:B------:R-:W-:-:S06]  /*03f0*/  DADD R10, R10, -1 ;  /* 0xbff000000a0a7429 */ /* 0x000fcc0000000000 */
[----:B------:R-:W-:Y:S08]  /*0400*/  F2F.F32.F64 R9, R8 ;  /* 0x0000000800097310 */ /* 0x000ff00000301000 */
[----:B---3--:R-:W0:Y:S08]  /*0410*/  F2F.F32.F64 R12, R12 ;  /* 0x0000000c000c7310 */ /* 0x008e300000301000 */
[----:B------:R-:W-:Y:S08]  /*0420*/  F2F.F32.F64 R7, R22 ;  /* 0x0000001600077310 */ /* 0x000ff00000301000 */
[----:B------:R-:W1:Y:S01]  /*0430*/  F2F.F32.F64 R14, R14 ;  /* 0x0000000e000e7310 */ /* 0x000e620000301000 */
[----:B0-----:R-:W-:-:S07]  /*0440*/  FMUL.FTZ R6, R9, R12 ;  /* 0x0000000c09067220 */ /* 0x001fce0000410000 */
[----:B------:R-:W-:Y:S08]  /*0450*/  F2F.F32.F64 R11, R10 ;  /* 0x0000000a000b7310 */ /* 0x000ff00000301000 */
[----:B------:R-:W0:Y:S01]  /*0460*/  F2F.F32.F64 R16, R16 ;  /* 0x0000001000107310 */ /* 0x000e220000301000 */
[----:B-1----:R-:W-:Y:S01]  /*0470*/  FFMA.FTZ R6, R7, R14, R6 ;  /* 0x0000000e07067223 */ /* 0x002fe20000010006 */
[----:B--2---:R-:W-:-:S03]  /*0480*/  DADD R8, R4, -1 ;  /* 0xbff0000004087429 */ /* 0x004fc60000000000 */
[----:B0-----:R-:W-:-:S04]  /*0490*/  FFMA.FTZ R7, R11, R16, R6 ;  /* 0x000000100b077223 */ /* 0x001fc80000010006 */
[----:B------:R-:W0:Y:S01]  /*04a0*/  F2I.FTZ.FLOOR.NTZ R6, R7 ;  /* 0x0000000700067305 */ /* 0x000e220000217100 */
[----:B------:R-:W-:Y:S02]  /*04b0*/  DADD R22, R2, -1 ;  /* 0xbff0000002167429 */ /* 0x000fe40000000000 */
[----:B------:R-:W-:-:S05]  /*04c0*/  DADD R20, R20, -1 ;  /* 0xbff0000014147429 */ /* 0x000fca0000000000 */
[----:B------:R-:W1:Y:S01]  /*04d0*/  F2F.F32.F64 R9, R8 ;  /* 0x0000000800097310 */ /* 0x000e620000301000 */
[----:B0-----:R-:W-:-:S07]  /*04e0*/  IADD3 R13, PT, PT, R6, 0x1, RZ ;  /* 0x00000001060d7810 */ /* 0x001fce0007ffe0ff */
[----:B------:R-:W-:Y:S08]  /*04f0*/  F2F.F32.F64 R23, R22 ;  /* 0x0000001600177310 */ /* 0x000ff00000301000 */
[----:B------:R-:W0:Y:S01]  /*0500*/  I2F.F64 R4, R13 ;  /* 0x0000000d00047312 */ /* 0x000e220000201c00 */
[----:B-1----:R-:W-:Y:S02]  /*0510*/  FMUL.FTZ R12, R9, R12 ;  /* 0x0000000c090c7220 */ /* 0x002fe40000410000 */
[----:B------:R-:W1:Y:S05]  /*0520*/  LDC.64 R8, c[0x0][0x388] ;  /* 0x0000e200ff087b82 */ /* 0x000e6a0000000a00 */
[----:B------:R-:W2:Y:S08]  /*0530*/  F2F.F32.F64 R15, R20 ;  /* 0x00000014000f7310 */ /* 0x000eb00000301000 */
[----:B------:R-:W3:Y:S01]  /*0540*/  I2F.F64 R2, R6 ;  /* 0x0000000600027312 */ /* 0x000ee20000201c00 */
[----:B0-----:R-:W-:Y:S01]  /*0550*/  DMUL R10, R18, R4 ;  /* 0x00000004120a7228 */ /* 0x001fe20000000000 */
[----:B------:R-:W-:Y:S01]  /*0560*/  FFMA.FTZ R12, R23, R14, R12 ;  /* 0x0000000e170c7223 */ /* 0x000fe2000001000c */
[----:B------:R-:W0:Y:S03]  /*0570*/  LDC.64 R4, c[0x0][0x390] ;  /* 0x0000e400ff047b82 */ /* 0x000e260000000a00 */
[----:B--2---:R-:W-:-:S05]  /*0580*/  FFMA.FTZ R15, R15, R16, R12 ;  /* 0x000000100f0f7223 */ /* 0x004fca000001000c */
[----:B------:R-:W2:Y:S01]  /*0590*/  F2I.F64.TRUNC R11, R10 ;  /* 0x0000000a000b7311 */ /* 0x000ea2000030d100 */
[----:B---3--:R-:W-:-:S07]  /*05a0*/  DMUL R18, R18, R2 ;  /* 0x0000000212127228 */ /* 0x008fce0000000000 */
[----:B------:R-:W2:Y:S08]  /*05b0*/  F2I.FTZ.FLOOR.NTZ R14, R15 ;  /* 0x0000000f000e7305 */ /* 0x000eb00000217100 */
[----:B------:R-:W3:Y:S01]  /*05c0*/  F2I.F64.TRUNC R19, R18 ;  /* 0x0000001200137311 */ /* 0x000ee2000030d100 */
[----:B--2---:R-:W-:-:S05]  /*05d0*/  IADD3 R17, PT, PT, R11, R14, RZ ;  /* 0x0000000e0b117210 */ /* 0x004fca0007ffe0ff */
[----:B0-----:R-:W-:Y:S01]  /*05e0*/  IMAD.WIDE R16, R17, 0x8, R4 ;  /* 0x0000000811107825 */ /* 0x001fe200078e0204 */
[----:B---3--:R-:W-:-:S04]  /*05f0*/  IADD3 R21, PT, PT, R19, R14, RZ ;  /* 0x0000000e13157210 */ /* 0x008fc80007ffe0ff */
[----:B------:R-:W2:Y:S01]  /*0600*/  LDG.E.64 R2, desc[UR6][R16.64] ;  /* 0x0000000610027981 */ /* 0x000ea2000c1e1b00 */
[----:B------:R-:W-:-:S03]  /*0610*/  IMAD.WIDE R20, R21, 0x8, R4 ;  /* 0x0000000815147825 */ /* 0x000fc600078e0204 */
[----:B------:R0:W3:Y:S01]  /*0620*/  LDG.E.64 R12, desc[UR6][R16.64+0x8] ;  /* 0x00000806100c7981 */ /* 0x0000e2000c1e1b00 */
[----:B-1----:R-:W-:-:S03]  /*0630*/  IMAD.WIDE R4, R0, 0x8, R8 ;  /* 0x0000000800047825 */ /* 0x002fc600078e0208 */
[----:B------:R-:W4:Y:S04]  /*0640*/  LDG.E.64 R10, desc[UR6][R20.64+0x8] ;  /* 0x00000806140a7981 */ /* 0x000f28000c1e1b00 */
[----:B------:R-:W5:Y:S04]  /*0650*/  LDG.E.64 R8, desc[UR6][R20.64] ;  /* 0x0000000614087981 */ /* 0x000f68000c1e1b00 */
[----:B------:R-:W3:Y:S01]  /*0660*/  LDG.E.64 R4, desc[UR6][R4.64] ;  /* 0x0000000604047981 */ /* 0x000ee2000c1e1b00 */
[----:B------:R-:W-:Y:S02]  /*0670*/  I2FP.F32.S32 R14, R14 ;  /* 0x0000000e000e7245 */ /* 0x000fe40000201400 */
[----:B------:R-:W-:-:S03]  /*0680*/  I2FP.F32.S32 R6, R6 ;  /* 0x0000000600067245 */ /* 0x000fc60000201400 */
[----:B------:R-:W-:Y:S02]  /*0690*/  FADD.FTZ R23, R15, -R14 ;  /* 0x8000000e0f177221 */ /* 0x000fe40000010000 */
[----:B------:R-:W-:Y:S02]  /*06a0*/  FADD.FTZ R0, R7, -R6 ;  /* 0x8000000607007221 */ /* 0x000fe40000010000 */
[----:B------:R-:W-:-:S04]  /*06b0*/  FADD.FTZ R7, -R23, 1 ;  /* 0x3f80000017077421 */ /* 0x000fc80000010100 */
[C---:B------:R-:W-:Y:S01]  /*06c0*/  FMUL.FTZ R22, R0.reuse, R7 ;  /* 0x0000000700167220 */ /* 0x040fe20000410000 */
[----:B------:R-:W-:-:S03]  /*06d0*/  FADD.FTZ R14, -R0, 1 ;  /* 0x3f800000000e7421 */ /* 0x000fc60000010100 */
[----:B------:R-:W2:Y:S01]  /*06e0*/  F2F.F64.F32 R18, R22 ;  /* 0x0000001600127310 */ /* 0x000ea20000201800 */
[----:B------:R-:W-:Y:S01]  /*06f0*/  FMUL.FTZ R24, R14, R7 ;  /* 0x000000070e187220 */ /* 0x000fe20000410000 */
[----:B------:R-:W-:-:S06]  /*0700*/  FMUL.FTZ R14, R23, R14 ;  /* 0x0000000e170e7220 */ /* 0x000fcc0000410000 */
[----:B------:R-:W5:Y:S01]  /*0710*/  F2F.F64.F32 R6, R24 ;  /* 0x0000001800067310 */ /* 0x000f620000201800 */
[----:B0-----:R-:W-:-:S07]  /*0720*/  FMUL.FTZ R16, R0, R23 ;  /* 0x0000001700107220 */ /* 0x001fce0000410000 */
[----:B------:R-:W4:Y:S08]  /*0730*/  F2F.F64.F32 R14, R14 ;  /* 0x0000000e000e7310 */ /* 0x000f300000201800 */
[----:B------:R-:W0:Y:S01]  /*0740*/  F2F.F64.F32 R16, R16 ;  /* 0x0000001000107310 */ /* 0x000e220000201800 */
[----:B--2---:R-:W-:Y:S01]  /*0750*/  DMUL R18, R18, R2 ;  /* 0x0000000212127228 */ /* 0x004fe20000000000 */
[----:B------:R-:W1:Y:S07]  /*0760*/  LDC.64 R2, c[0x0][0x380] ;  /* 0x0000e000ff027b82 */ /* 0x000e6e0000000a00 */
[----:B-----5:R-:W-:Y:S01]  /*0770*/  DFMA R6, R6, R8, R18 ;  /* 0x000000080606722b */ /* 0x020fe20000000012 */
[----:B---3--:R-:W1:Y:S07]  /*0780*/  F2I.F64.TRUNC R5, R4 ;  /* 0x0000000400057311 */ /* 0x008e6e000030d100 */
[----:B----4-:R-:W-:-:S08]  /*0790*/  DFMA R6, R14, R10, R6 ;  /* 0x0000000a0e06722b */ /* 0x010fd00000000006 */
[----:B0-----:R-:W-:Y:S01]  /*07a0*/  DFMA R6, R16, R12, R6 ;  /* 0x0000000c1006722b */ /* 0x001fe20000000006 */
[----:B-1----:R-:W-:-:S06]  /*07b0*/  IMAD.WIDE R2, R5, 0x8, R2 ;  /* 0x0000000805027825 */ /* 0x002fcc00078e0202 */
[----:B------:R-:W-:Y:S01]  /*07c0*/  STG.E.64 desc[UR6][R2.64], R6 ;  /* 0x0000000602007986 */ /* 0x000fe2000c101b06 */
[----:B------:R-:W-:Y:S05]  /*07d0*/  EXIT ;  /* 0x000000000000794d */ /* 0x000fea0003800000 */
.L_x_0:
[----:B------:R-:W-:-:S00]  /*07e0*/  BRA `(.L_x_0) ;  /* 0xfffffffc00fc7947 */ /* 0x000fc0000383ffff */
[----:B------:R-:W-:-:S00]  /*07f0*/  NOP ;  /* 0x0000000000007918 */ /* 0x000fc00000000000 */
        /* <DEDUP_REMOVED lines=8> */
.L_x_1:


//--------------------- .nv.shared.reserved.0     --------------------------
	.section	.nv.shared.reserved.0,"aw",@nobits
	.weak		__nv_reservedSMEM_offset_0_alias
	.size		__nv_reservedSMEM_offset_0_alias, 0, 64
	.other		__nv_reservedSMEM_offset_0_alias,@"STO_CUDA_RESERVED_SHARED STV_DEFAULT"
__nv_reservedSMEM_offset_0_alias:
	.zero		0
	.zero		64


//--------------------- .nv.constant0._Z8cudaWarpPdPKdS1_S1_S1_S1_S1_S1_S1_S1_S1_S1_S1_ --------------------------
	.section	.nv.constant0._Z8cudaWarpPdPKdS1_S1_S1_S1_S1_S1_S1_S1_S1_S1_S1_,"a",@progbits
	.sectionflags	@""
	.align	4
.nv.constant0._Z8cudaWarpPdPKdS1_S1_S1_S1_S1_S1_S1_S1_S1_S1_S1_:
	.zero		1000


//--------------------- SYMBOLS --------------------------

	.type		.nv.reservedSmem.offset0,@object
	.size		.nv.reservedSmem.offset0,0x4
